//
// Generated by NVIDIA NVVM Compiler
//
// Compiler Build ID: CL-36424714
// Cuda compilation tools, release 13.0, V13.0.88
// Based on NVVM 20.0.0
//

.version 9.0
.target sm_100
.address_size 64

	// .globl	_Z22flash_attention_causalPKfS0_S0_Pfii

.visible .entry _Z22flash_attention_causalPKfS0_S0_Pfii(
	.param .u64 .ptr .align 1 _Z22flash_attention_causalPKfS0_S0_Pfii_param_0,
	.param .u64 .ptr .align 1 _Z22flash_attention_causalPKfS0_S0_Pfii_param_1,
	.param .u64 .ptr .align 1 _Z22flash_attention_causalPKfS0_S0_Pfii_param_2,
	.param .u64 .ptr .align 1 _Z22flash_attention_causalPKfS0_S0_Pfii_param_3,
	.param .u32 _Z22flash_attention_causalPKfS0_S0_Pfii_param_4,
	.param .u32 _Z22flash_attention_causalPKfS0_S0_Pfii_param_5
)
{


	ret;

}


// ===== COMPILED SASS (sm_100) =====

	.target	sm_100

	.elftype	@"ET_EXEC"


//--------------------- .note.nv.tkinfo           --------------------------
	.section	.note.nv.tkinfo,"",@"SHT_NOTE"
	.sectionflags	@"SHF_NOTE_NV_TKINFO"
	.tkinfo
        /*0018*/ 	.word	0x00000002
        /*0030*/ 	.string	""
        /*0030*/ 	.string	"ptxas"
        /*0030*/ 	.string	"Cuda compilation tools, release 13.0, V13.0.88"
        /*0030*/ 	.string	"Build cuda_13.0.r13.0/compiler.36424714_0"
        /*0030*/ 	.string	"-arch sm_100 -m 64 "



//--------------------- .note.nv.cuinfo           --------------------------
	.section	.note.nv.cuinfo,"",@"SHT_NOTE"
	.sectionflags	@"SHF_NOTE_NV_CUINFO"
        /*0018*/ 	.short	0x0002
        /*001a*/ 	.short	0x0064
        /*001c*/ 	.short	0x0082
	.zero		2


//--------------------- .nv.info                  --------------------------
	.section	.nv.info,"",@"SHT_CUDA_INFO"
	.align	4


	//----- nvinfo : EIATTR_REGCOUNT
	.align		4
        /*0000*/ 	.byte	0x04, 0x2f
        /*0002*/ 	.short	(.L_1 - .L_0)
	.align		4
.L_0:
        /*0004*/ 	.word	index@(_Z22flash_attention_causalPKfS0_S0_Pfii)
        /*0008*/ 	.word	0x00000004


	//----- nvinfo : EIATTR_FRAME_SIZE
	.align		4
.L_1:
        /*000c*/ 	.byte	0x04, 0x11
        /*000e*/ 	.short	(.L_3 - .L_2)
	.align		4
.L_2:
        /*0010*/ 	.word	index@(_Z22flash_attention_causalPKfS0_S0_Pfii)
        /*0014*/ 	.word	0x00000000


	//----- nvinfo : EIATTR_MIN_STACK_SIZE
	.align		4
.L_3:
        /*0018*/ 	.byte	0x04, 0x12
        /*001a*/ 	.short	(.L_5 - .L_4)
	.align		4
.L_4:
        /*001c*/ 	.word	index@(_Z22flash_attention_causalPKfS0_S0_Pfii)
        /*0020*/ 	.word	0x00000000
.L_5:


//--------------------- .nv.compat                --------------------------
	.section	.nv.compat,"",@"SHT_CUDA_COMPAT_INFO"
	.align	4
        /*0000*/ 	.byte	0x02, 0x09, 0x00, 0x00, 0x02, 0x02, 0x01, 0x00, 0x02, 0x05, 0x05, 0x00, 0x03, 0x07, 0x01, 0x01
        /*0010*/ 	.byte	0x02, 0x03, 0x00, 0x00, 0x02, 0x06, 0x01, 0x00, 0x04, 0x0b, 0x08, 0x00, 0x09, 0x00, 0x00, 0x00
        /*0020*/ 	.byte	0x00, 0x00, 0x00, 0x00


//--------------------- .nv.info._Z22flash_attention_causalPKfS0_S0_Pfii --------------------------
	.section	.nv.info._Z22flash_attention_causalPKfS0_S0_Pfii,"",@"SHT_CUDA_INFO"
	.sectionflags	@""
	.align	4


	//----- nvinfo : EIATTR_CUDA_API_VERSION
	.align		4
        /*0000*/ 	.byte	0x04, 0x37
        /*0002*/ 	.short	(.L_7 - .L_6)
.L_6:
        /*0004*/ 	.word	0x00000082


	//----- nvinfo : EIATTR_KPARAM_INFO
	.align		4
.L_7:
        /*0008*/ 	.byte	0x04, 0x17
        /*000a*/ 	.short	(.L_9 - .L_8)
.L_8:
        /*000c*/ 	.word	0x00000000
        /*0010*/ 	.short	0x0005
        /*0012*/ 	.short	0x0024
        /*0014*/ 	.byte	0x00, 0xf0, 0x11, 0x00


	//----- nvinfo : EIATTR_KPARAM_INFO
	.align		4
.L_9:
        /*0018*/ 	.byte	0x04, 0x17
        /*001a*/ 	.short	(.L_11 - .L_10)
.L_10:
        /*001c*/ 	.word	0x00000000
        /*0020*/ 	.short	0x0004
        /*0022*/ 	.short	0x0020
        /*0024*/ 	.byte	0x00, 0xf0, 0x11, 0x00


	//----- nvinfo : EIATTR_KPARAM_INFO
	.align		4
.L_11:
        /*0028*/ 	.byte	0x04, 0x17
        /*002a*/ 	.short	(.L_13 - .L_12)
.L_12:
        /*002c*/ 	.word	0x00000000
        /*0030*/ 	.short	0x0003
        /*0032*/ 	.short	0x0018
        /*0034*/ 	.byte	0x00, 0xf5, 0x21, 0x00


	//----- nvinfo : EIATTR_KPARAM_INFO
	.align		4
.L_13:
        /*0038*/ 	.byte	0x04, 0x17
        /*003a*/ 	.short	(.L_15 - .L_14)
.L_14:
        /*003c*/ 	.word	0x00000000
        /*0040*/ 	.short	0x0002
        /*0042*/ 	.short	0x0010
        /*0044*/ 	.byte	0x00, 0xf5, 0x21, 0x00


	//----- nvinfo : EIATTR_KPARAM_INFO
	.align		4
.L_15:
        /*0048*/ 	.byte	0x04, 0x17
        /*004a*/ 	.short	(.L_17 - .L_16)
.L_16:
        /*004c*/ 	.word	0x00000000
        /*0050*/ 	.short	0x0001
        /*0052*/ 	.short	0x0008
        /*0054*/ 	.byte	0x00, 0xf5, 0x21, 0x00


	//----- nvinfo : EIATTR_KPARAM_INFO
	.align		4
.L_17:
        /*0058*/ 	.byte	0x04, 0x17
        /*005a*/ 	.short	(.L_19 - .L_18)
.L_18:
        /*005c*/ 	.word	0x00000000
        /*0060*/ 	.short	0x0000
        /*0062*/ 	.short	0x0000
        /*0064*/ 	.byte	0x00, 0xf5, 0x21, 0x00


	//----- nvinfo : EIATTR_SPARSE_MMA_MASK
	.align		4
.L_19:
        /*0068*/ 	.byte	0x03, 0x50
        /*006a*/ 	.short	0x0000


	//----- nvinfo : EIATTR_MAXREG_COUNT
	.align		4
        /*006c*/ 	.byte	0x03, 0x1b
        /*006e*/ 	.short	0x00ff


	//----- nvinfo : EIATTR_MERCURY_ISA_VERSION
	.align		4
        /*0070*/ 	.byte	0x03, 0x5f
        /*0072*/ 	.short	0x0101


	//----- nvinfo : EIATTR_VRC_CTA_INIT_COUNT
	.align		4
        /*0074*/ 	.byte	0x02, 0x4a
	.zero		1
	.zero		1


	//----- nvinfo : EIATTR_EXIT_INSTR_OFFSETS
	.align		4
        /*0078*/ 	.byte	0x04, 0x1c
        /*007a*/ 	.short	(.L_21 - .L_20)


	//   ....[0]....
.L_20:
        /*007c*/ 	.word	0x00000010


	//----- nvinfo : EIATTR_CBANK_PARAM_SIZE
	.align		4
.L_21:
        /*0080*/ 	.byte	0x03, 0x19
        /*0082*/ 	.short	0x0028


	//----- nvinfo : EIATTR_PARAM_CBANK
	.align		4
        /*0084*/ 	.byte	0x04, 0x0a
        /*0086*/ 	.short	(.L_23 - .L_22)
	.align		4
.L_22:
        /*0088*/ 	.word	index@(.nv.constant0._Z22flash_attention_causalPKfS0_S0_Pfii)
        /*008c*/ 	.short	0x0380
        /*008e*/ 	.short	0x0028


	//----- nvinfo : EIATTR_SW_WAR
	.align		4
.L_23:
        /*0090*/ 	.byte	0x04, 0x36
        /*0092*/ 	.short	(.L_25 - .L_24)
.L_24:
        /*0094*/ 	.word	0x00000008
.L_25:


//--------------------- .nv.callgraph             --------------------------
	.section	.nv.callgraph,"",@"SHT_CUDA_CALLGRAPH"
	.align	4
	.sectionentsize	8
	.align		4
        /*0000*/ 	.word	0x00000000
	.align		4
        /*0004*/ 	.word	0xffffffff
	.align		4
        /*0008*/ 	.word	0x00000000
	.align		4
        /*000c*/ 	.word	0xfffffffe
	.align		4
        /*0010*/ 	.word	0x00000000
	.align		4
        /*0014*/ 	.word	0xfffffffd
	.align		4
        /*0018*/ 	.word	0x00000000
	.align		4
        /*001c*/ 	.word	0xfffffffc


//--------------------- .text._Z22flash_attention_causalPKfS0_S0_Pfii --------------------------
	.section	.text._Z22flash_attention_causalPKfS0_S0_Pfii,"ax",@progbits
	.align	128
        .global         _Z22flash_attention_causalPKfS0_S0_Pfii
        .type           _Z22flash_attention_causalPKfS0_S0_Pfii,@function
        .size           _Z22flash_attention_causalPKfS0_S0_Pfii,(.L_x_1 - _Z22flash_attention_causalPKfS0_S0_Pfii)
        .other          _Z22flash_attention_causalPKfS0_S0_Pfii,@"STO_CUDA_ENTRY STV_DEFAULT"
_Z22flash_attention_causalPKfS0_S0_Pfii:
.text._Z22flash_attention_causalPKfS0_S0_Pfii:
[----:B------:R-:W-:Y:S01]  /*0000*/  LDC R1, c[0x0][0x37c] ;  /* 0x0000df00ff017b82 */ /* 0x000fe20000000800 */
[----:B------:R-:W-:Y:S05]  /*0010*/  EXIT ;  /* 0x000000000000794d */ /* 0x000fea0003800000 */
.L_x_0:
[----:B------:R-:W-:-:S00]  /*0020*/  BRA `(.L_x_0) ;  /* 0xfffffffc00fc7947 */ /* 0x000fc0000383ffff */
[----:B------:R-:W-:-:S00]  /*0030*/  NOP ;  /* 0x0000000000007918 */ /* 0x000fc00000000000 */
        /* <DEDUP_REMOVED lines=12> */
.L_x_1:


//--------------------- .nv.shared.reserved.0     --------------------------
	.section	.nv.shared.reserved.0,"aw",@nobits
	.weak		__nv_reservedSMEM_offset_0_alias
	.size		__nv_reservedSMEM_offset_0_alias, 0, 64
	.other		__nv_reservedSMEM_offset_0_alias,@"STO_CUDA_RESERVED_SHARED STV_DEFAULT"
__nv_reservedSMEM_offset_0_alias:
	.zero		0
	.zero		64


//--------------------- .nv.constant0._Z22flash_attention_causalPKfS0_S0_Pfii --------------------------
	.section	.nv.constant0._Z22flash_attention_causalPKfS0_S0_Pfii,"a",@progbits
	.sectionflags	@""
	.align	4
.nv.constant0._Z22flash_attention_causalPKfS0_S0_Pfii:
	.zero		936


//--------------------- SYMBOLS --------------------------

	.type		.nv.reservedSmem.offset0,@object
	.size		.nv.reservedSmem.offset0,0x4
